//
// Generated by NVIDIA NVVM Compiler
//
// Compiler Build ID: CL-36424714
// Cuda compilation tools, release 13.0, V13.0.88
// Based on NVVM 20.0.0
//

.version 9.0
.target sm_100
.address_size 64

	// .globl	add
.extern .func  (.param .b32 func_retval0) vprintf
(
	.param .b64 vprintf_param_0,
	.param .b64 vprintf_param_1
)
;
.global .align 1 .b8 $str[44] = {61, 61, 61, 61, 61, 61, 61, 61, 61, 61, 61, 61, 61, 61, 32, 98, 101, 103, 105, 110, 32, 111, 102, 32, 107, 101, 114, 110, 101, 108, 58, 32, 99, 91, 37, 100, 93, 32, 61, 32, 37, 102, 10};
.global .align 1 .b8 $str$1[42] = {61, 61, 61, 61, 61, 61, 61, 61, 61, 61, 61, 61, 61, 61, 32, 101, 110, 100, 32, 111, 102, 32, 107, 101, 114, 110, 101, 108, 58, 32, 99, 91, 37, 100, 93, 32, 61, 32, 37, 102, 10};

.visible .entry add(
	.param .u64 .ptr .align 1 add_param_0,
	.param .u64 .ptr .align 1 add_param_1,
	.param .u64 .ptr .align 1 add_param_2,
	.param .u32 add_param_3
)
{
	.local .align 16 .b8 	__local_depot0[16];
	.reg .b64 	%SP;
	.reg .b64 	%SPL;
	.reg .pred 	%p<2>;
	.reg .b32 	%r<10>;
	.reg .b32 	%f<8>;
	.reg .b64 	%rd<19>;
	.reg .b64 	%fd<3>;

	mov.u64 	%SPL, __local_depot0;
	cvta.local.u64 	%SP, %SPL;
	ld.param.u64 	%rd3, [add_param_0];
	ld.param.u64 	%rd4, [add_param_1];
	ld.param.u64 	%rd5, [add_param_2];
	ld.param.u32 	%r2, [add_param_3];
	cvta.to.global.u64 	%rd6, %rd5;
	add.u64 	%rd7, %SP, 0;
	add.u64 	%rd1, %SPL, 0;
	mov.u32 	%r3, %ctaid.x;
	mov.u32 	%r4, %ntid.x;
	mov.u32 	%r5, %tid.x;
	mad.lo.s32 	%r1, %r3, %r4, %r5;
	mul.wide.s32 	%rd8, %r1, 4;
	add.s64 	%rd2, %rd6, %rd8;
	ld.global.f32 	%f4, [%rd2];
	cvt.f64.f32 	%fd1, %f4;
	st.local.u32 	[%rd1], %r1;
	st.local.f64 	[%rd1+8], %fd1;
	mov.u64 	%rd9, $str;
	cvta.global.u64 	%rd10, %rd9;
	{ // callseq 0, 0
	.param .b64 param0;
	st.param.b64 	[param0], %rd10;
	.param .b64 param1;
	st.param.b64 	[param1], %rd7;
	.param .b32 retval0;
	call.uni (retval0), 
	vprintf, 
	(
	param0, 
	param1
	);
	ld.param.b32 	%r6, [retval0];
	} // callseq 0
	setp.lt.s32 	%p1, %r1, %r2;
	@%p1 bra 	$L__BB0_2;
	ld.global.f32 	%f7, [%rd2];
	bra.uni 	$L__BB0_3;
$L__BB0_2:
	cvta.to.global.u64 	%rd11, %rd3;
	cvta.to.global.u64 	%rd12, %rd4;
	add.s64 	%rd14, %rd11, %rd8;
	ld.global.f32 	%f5, [%rd14];
	add.s64 	%rd15, %rd12, %rd8;
	ld.global.f32 	%f6, [%rd15];
	add.f32 	%f7, %f5, %f6;
	st.global.f32 	[%rd2], %f7;
$L__BB0_3:
	cvt.f64.f32 	%fd2, %f7;
	st.local.u32 	[%rd1], %r1;
	st.local.f64 	[%rd1+8], %fd2;
	mov.u64 	%rd16, $str$1;
	cvta.global.u64 	%rd17, %rd16;
	{ // callseq 1, 0
	.param .b64 param0;
	st.param.b64 	[param0], %rd17;
	.param .b64 param1;
	st.param.b64 	[param1], %rd7;
	.param .b32 retval0;
	call.uni (retval0), 
	vprintf, 
	(
	param0, 
	param1
	);
	ld.param.b32 	%r8, [retval0];
	} // callseq 1
	ret;

}


// ===== COMPILED SASS (sm_100) =====

	.target	sm_100

	.elftype	@"ET_EXEC"


//--------------------- .note.nv.tkinfo           --------------------------
	.section	.note.nv.tkinfo,"",@"SHT_NOTE"
	.sectionflags	@"SHF_NOTE_NV_TKINFO"
	.tkinfo
        /*0018*/ 	.word	0x00000002
        /*0030*/ 	.string	""
        /*0030*/ 	.string	"ptxas"
        /*0030*/ 	.string	"Cuda compilation tools, release 13.0, V13.0.88"
        /*0030*/ 	.string	"Build cuda_13.0.r13.0/compiler.36424714_0"
        /*0030*/ 	.string	"-arch sm_100 -m 64 "



//--------------------- .note.nv.cuinfo           --------------------------
	.section	.note.nv.cuinfo,"",@"SHT_NOTE"
	.sectionflags	@"SHF_NOTE_NV_CUINFO"
        /*0018*/ 	.short	0x0002
        /*001a*/ 	.short	0x0064
        /*001c*/ 	.short	0x0082
	.zero		2


//--------------------- .nv.info                  --------------------------
	.section	.nv.info,"",@"SHT_CUDA_INFO"
	.align	4


	//----- nvinfo : EIATTR_REGCOUNT
	.align		4
        /*0000*/ 	.byte	0x04, 0x2f
        /*0002*/ 	.short	(.L_3 - .L_2)
	.align		4
.L_2:
        /*0004*/ 	.word	index@(add)
        /*0008*/ 	.word	0x00000018


	//----- nvinfo : EIATTR_FRAME_SIZE
	.align		4
.L_3:
        /*000c*/ 	.byte	0x04, 0x11
        /*000e*/ 	.short	(.L_5 - .L_4)
	.align		4
.L_4:
        /*0010*/ 	.word	index@(add)
        /*0014*/ 	.word	0x00000010


	//----- nvinfo : EIATTR_MIN_STACK_SIZE
	.align		4
.L_5:
        /*0018*/ 	.byte	0x04, 0x12
        /*001a*/ 	.short	(.L_7 - .L_6)
	.align		4
.L_6:
        /*001c*/ 	.word	index@(add)
        /*0020*/ 	.word	0x00000010
.L_7:


//--------------------- .nv.compat                --------------------------
	.section	.nv.compat,"",@"SHT_CUDA_COMPAT_INFO"
	.align	4
        /*0000*/ 	.byte	0x02, 0x09, 0x00, 0x00, 0x02, 0x02, 0x01, 0x00, 0x02, 0x05, 0x05, 0x00, 0x03, 0x07, 0x01, 0x01
        /*0010*/ 	.byte	0x02, 0x03, 0x00, 0x00, 0x02, 0x06, 0x01, 0x00, 0x04, 0x0b, 0x08, 0x00, 0x09, 0x00, 0x00, 0x00
        /*0020*/ 	.byte	0x00, 0x00, 0x00, 0x00


//--------------------- .nv.info.add              --------------------------
	.section	.nv.info.add,"",@"SHT_CUDA_INFO"
	.sectionflags	@""
	.align	4


	//----- nvinfo : EIATTR_CUDA_API_VERSION
	.align		4
        /*0000*/ 	.byte	0x04, 0x37
        /*0002*/ 	.short	(.L_9 - .L_8)
.L_8:
        /*0004*/ 	.word	0x00000082


	//----- nvinfo : EIATTR_KPARAM_INFO
	.align		4
.L_9:
        /*0008*/ 	.byte	0x04, 0x17
        /*000a*/ 	.short	(.L_11 - .L_10)
.L_10:
        /*000c*/ 	.word	0x00000000
        /*0010*/ 	.short	0x0003
        /*0012*/ 	.short	0x0018
        /*0014*/ 	.byte	0x00, 0xf0, 0x11, 0x00


	//----- nvinfo : EIATTR_KPARAM_INFO
	.align		4
.L_11:
        /*0018*/ 	.byte	0x04, 0x17
        /*001a*/ 	.short	(.L_13 - .L_12)
.L_12:
        /*001c*/ 	.word	0x00000000
        /*0020*/ 	.short	0x0002
        /*0022*/ 	.short	0x0010
        /*0024*/ 	.byte	0x00, 0xf5, 0x21, 0x00


	//----- nvinfo : EIATTR_KPARAM_INFO
	.align		4
.L_13:
        /*0028*/ 	.byte	0x04, 0x17
        /*002a*/ 	.short	(.L_15 - .L_14)
.L_14:
        /*002c*/ 	.word	0x00000000
        /*0030*/ 	.short	0x0001
        /*0032*/ 	.short	0x0008
        /*0034*/ 	.byte	0x00, 0xf5, 0x21, 0x00


	//----- nvinfo : EIATTR_KPARAM_INFO
	.align		4
.L_15:
        /*0038*/ 	.byte	0x04, 0x17
        /*003a*/ 	.short	(.L_17 - .L_16)
.L_16:
        /*003c*/ 	.word	0x00000000
        /*0040*/ 	.short	0x0000
        /*0042*/ 	.short	0x0000
        /*0044*/ 	.byte	0x00, 0xf5, 0x21, 0x00


	//----- nvinfo : EIATTR_SPARSE_MMA_MASK
	.align		4
.L_17:
        /*0048*/ 	.byte	0x03, 0x50
        /*004a*/ 	.short	0x0000


	//----- nvinfo : EIATTR_MAXREG_COUNT
	.align		4
        /*004c*/ 	.byte	0x03, 0x1b
        /*004e*/ 	.short	0x00ff


	//----- nvinfo : EIATTR_EXTERNS
	.align		4
        /*0050*/ 	.byte	0x04, 0x0f
        /*0052*/ 	.short	(.L_19 - .L_18)


	//   ....[0]....
	.align		4
.L_18:
        /*0054*/ 	.word	index@(vprintf)


	//----- nvinfo : EIATTR_MERCURY_ISA_VERSION
	.align		4
.L_19:
        /*0058*/ 	.byte	0x03, 0x5f
        /*005a*/ 	.short	0x0101


	//----- nvinfo : EIATTR_VRC_CTA_INIT_COUNT
	.align		4
        /*005c*/ 	.byte	0x02, 0x4a
	.zero		1
	.zero		1


	//----- nvinfo : EIATTR_SYSCALL_OFFSETS
	.align		4
        /*0060*/ 	.byte	0x04, 0x46
        /*0062*/ 	.short	(.L_21 - .L_20)


	//   ....[0]....
.L_20:
        /*0064*/ 	.word	0x00000190


	//   ....[1]....
        /*0068*/ 	.word	0x00000300


	//----- nvinfo : EIATTR_EXIT_INSTR_OFFSETS
	.align		4
.L_21:
        /*006c*/ 	.byte	0x04, 0x1c
        /*006e*/ 	.short	(.L_23 - .L_22)


	//   ....[0]....
.L_22:
        /*0070*/ 	.word	0x00000310


	//----- nvinfo : EIATTR_CBANK_PARAM_SIZE
	.align		4
.L_23:
        /*0074*/ 	.byte	0x03, 0x19
        /*0076*/ 	.short	0x001c


	//----- nvinfo : EIATTR_PARAM_CBANK
	.align		4
        /*0078*/ 	.byte	0x04, 0x0a
        /*007a*/ 	.short	(.L_25 - .L_24)
	.align		4
.L_24:
        /*007c*/ 	.word	index@(.nv.constant0.add)
        /*0080*/ 	.short	0x0380
        /*0082*/ 	.short	0x001c


	//----- nvinfo : EIATTR_SW_WAR
	.align		4
.L_25:
        /*0084*/ 	.byte	0x04, 0x36
        /*0086*/ 	.short	(.L_27 - .L_26)
.L_26:
        /*0088*/ 	.word	0x00000008
.L_27:


//--------------------- .nv.callgraph             --------------------------
	.section	.nv.callgraph,"",@"SHT_CUDA_CALLGRAPH"
	.align	4
	.sectionentsize	8
	.align		4
        /*0000*/ 	.word	0x00000000
	.align		4
        /*0004*/ 	.word	0xffffffff
	.align		4
        /*0008*/ 	.word	index@(add)
	.align		4
        /*000c*/ 	.word	index@(vprintf)
	.align		4
        /*0010*/ 	.word	0x00000000
	.align		4
        /*0014*/ 	.word	0xfffffffe
	.align		4
        /*0018*/ 	.word	0x00000000
	.align		4
        /*001c*/ 	.word	0xfffffffd
	.align		4
        /*0020*/ 	.word	0x00000000
	.align		4
        /*0024*/ 	.word	0xfffffffc


//--------------------- .nv.constant4             --------------------------
	.section	.nv.constant4,"a",@progbits
	.align	8
	.align		8
.nv.constant4:
        /*0000*/ 	.dword	vprintf
	.align		8
        /*0008*/ 	.dword	$str
	.align		8
        /*0010*/ 	.dword	$str$1


//--------------------- .text.add                 --------------------------
	.section	.text.add,"ax",@progbits
	.align	128
        .global         add
        .type           add,@function
        .size           add,(.L_x_3 - add)
        .other          add,@"STO_CUDA_ENTRY STV_DEFAULT"
add:
.text.add:
[----:B------:R-:W0:Y:S01]  /*0000*/  LDC R1, c[0x0][0x37c] ;  /* 0x0000df00ff017b82 */ /* 0x000e220000000800 */
[----:B------:R-:W1:Y:S01]  /*0010*/  S2R R3, SR_TID.X ;  /* 0x0000000000037919 */ /* 0x000e620000002100 */
[----:B------:R-:W2:Y:S06]  /*0020*/  LDCU UR5, c[0x0][0x2fc] ;  /* 0x00005f80ff0577ac */ /* 0x000eac0008000800 */
[----:B------:R-:W1:Y:S01]  /*0030*/  S2UR UR4, SR_CTAID.X ;  /* 0x00000000000479c3 */ /* 0x000e620000002500 */
[----:B0-----:R-:W-:Y:S01]  /*0040*/  VIADD R1, R1, 0xfffffff0 ;  /* 0xfffffff001017836 */ /* 0x001fe20000000000 */
[----:B------:R-:W0:Y:S01]  /*0050*/  LDCU.64 UR36, c[0x0][0x358] ;  /* 0x00006b00ff2477ac */ /* 0x000e220008000a00 */
[----:B------:R-:W3:Y:S05]  /*0060*/  LDCU.64 UR6, c[0x4][0x8] ;  /* 0x01000100ff0677ac */ /* 0x000eea0008000a00 */
[----:B------:R-:W1:Y:S08]  /*0070*/  LDC R2, c[0x0][0x360] ;  /* 0x0000d800ff027b82 */ /* 0x000e700000000800 */
[----:B------:R-:W4:Y:S01]  /*0080*/  LDC.64 R16, c[0x0][0x390] ;  /* 0x0000e400ff107b82 */ /* 0x000f220000000a00 */
[----:B-1----:R-:W-:-:S04]  /*0090*/  IMAD R2, R2, UR4, R3 ;  /* 0x0000000402027c24 */ /* 0x002fc8000f8e0203 */
[----:B----4-:R-:W-:-:S05]  /*00a0*/  IMAD.WIDE R16, R2, 0x4, R16 ;  /* 0x0000000402107825 */ /* 0x010fca00078e0210 */
[----:B0-----:R-:W4:Y:S01]  /*00b0*/  LDG.E R0, desc[UR36][R16.64] ;  /* 0x0000002410007981 */ /* 0x001f22000c1e1900 */
[----:B------:R-:W0:Y:S01]  /*00c0*/  LDCU UR4, c[0x0][0x2f8] ;  /* 0x00005f00ff0477ac */ /* 0x000e220008000800 */
[----:B------:R-:W-:Y:S01]  /*00d0*/  MOV R3, 0x0 ;  /* 0x0000000000037802 */ /* 0x000fe20000000f00 */
[----:B---3--:R-:W-:Y:S01]  /*00e0*/  IMAD.U32 R5, RZ, RZ, UR7 ;  /* 0x00000007ff057e24 */ /* 0x008fe2000f8e00ff */
[----:B------:R1:W-:Y:S01]  /*00f0*/  STL [R1], R2 ;  /* 0x0000000201007387 */ /* 0x0003e20000100800 */
[----:B------:R-:W-:Y:S01]  /*0100*/  MOV R4, UR6 ;  /* 0x0000000600047c02 */ /* 0x000fe20008000f00 */
[----:B------:R1:W3:Y:S01]  /*0110*/  LDC.64 R10, c[0x4][R3] ;  /* 0x01000000030a7b82 */ /* 0x0002e20000000a00 */
[----:B0-----:R-:W-:-:S04]  /*0120*/  IADD3 R19, P0, PT, R1, UR4, RZ ;  /* 0x0000000401137c10 */ /* 0x001fc8000ff1e0ff */
[----:B------:R-:W-:Y:S01]  /*0130*/  MOV R6, R19 ;  /* 0x0000001300067202 */ /* 0x000fe20000000f00 */
[----:B--2---:R-:W-:-:S04]  /*0140*/  IMAD.X R18, RZ, RZ, UR5, P0 ;  /* 0x00000005ff127e24 */ /* 0x004fc800080e06ff */
[----:B------:R-:W-:Y:S01]  /*0150*/  IMAD.MOV.U32 R7, RZ, RZ, R18 ;  /* 0x000000ffff077224 */ /* 0x000fe200078e0012 */
[----:B----4-:R-:W0:Y:S02]  /*0160*/  F2F.F64.F32 R8, R0 ;  /* 0x0000000000087310 */ /* 0x010e240000201800 */
[----:B0--3--:R1:W-:Y:S04]  /*0170*/  STL.64 [R1+0x8], R8 ;  /* 0x0000080801007387 */ /* 0x0093e80000100a00 */
[----:B------:R-:W-:-:S07]  /*0180*/  LEPC R20, `(.L_x_0) ;  /* 0x000000001014794e */ /* 0x000fce0000000000 */
[----:B-1----:R-:W-:Y:S05]  /*0190*/  CALL.ABS.NOINC R10 ;  /* 0x000000000a007343 */ /* 0x002fea0003c00000 */
.L_x_0:
[----:B------:R-:W0:Y:S01]  /*01a0*/  LDCU UR4, c[0x0][0x398] ;  /* 0x00007300ff0477ac */ /* 0x000e220008000800 */
[----:B------:R-:W1:Y:S08]  /*01b0*/  LDC.64 R6, c[0x0][0x380] ;  /* 0x0000e000ff067b82 */ /* 0x000e700000000a00 */
[----:B------:R-:W2:Y:S01]  /*01c0*/  LDC.64 R8, c[0x0][0x388] ;  /* 0x0000e200ff087b82 */ /* 0x000ea20000000a00 */
[----:B0-----:R-:W-:-:S02]  /*01d0*/  ISETP.GE.AND P0, PT, R2, UR4, PT ;  /* 0x0000000402007c0c */ /* 0x001fc4000bf06270 */
[----:B------:R-:W-:Y:S01]  /*01e0*/  MOV R0, 0x0 ;  /* 0x0000000000007802 */ /* 0x000fe20000000f00 */
[----:B------:R0:W-:Y:S01]  /*01f0*/  STL [R1], R2 ;  /* 0x0000000201007387 */ /* 0x0001e20000100800 */
[----:B------:R-:W3:Y:S09]  /*0200*/  LDCU.64 UR4, c[0x4][0x10] ;  /* 0x01000200ff0477ac */ /* 0x000ef20008000a00 */
[C---:B-1----:R-:W-:Y:S01]  /*0210*/  @!P0 IMAD.WIDE R6, R2.reuse, 0x4, R6 ;  /* 0x0000000402068825 */ /* 0x042fe200078e0206 */
[----:B------:R-:W4:Y:S03]  /*0220*/  @P0 LDG.E R3, desc[UR36][R16.64] ;  /* 0x0000002410030981 */ /* 0x000f26000c1e1900 */
[----:B--2---:R-:W-:-:S02]  /*0230*/  @!P0 IMAD.WIDE R8, R2, 0x4, R8 ;  /* 0x0000000402088825 */ /* 0x004fc400078e0208 */
[----:B------:R1:W2:Y:S04]  /*0240*/  @!P0 LDG.E R6, desc[UR36][R6.64] ;  /* 0x0000002406068981 */ /* 0x0002a8000c1e1900 */
[----:B------:R-:W2:Y:S01]  /*0250*/  @!P0 LDG.E R9, desc[UR36][R8.64] ;  /* 0x0000002408098981 */ /* 0x000ea2000c1e1900 */
[----:B------:R0:W0:Y:S01]  /*0260*/  LDC.64 R12, c[0x4][R0] ;  /* 0x01000000000c7b82 */ /* 0x0000220000000a00 */
[----:B---3--:R-:W-:Y:S01]  /*0270*/  MOV R4, UR4 ;  /* 0x0000000400047c02 */ /* 0x008fe20008000f00 */
[----:B------:R-:W-:Y:S01]  /*0280*/  IMAD.U32 R5, RZ, RZ, UR5 ;  /* 0x00000005ff057e24 */ /* 0x000fe2000f8e00ff */
[----:B-1----:R-:W-:Y:S01]  /*0290*/  MOV R7, R18 ;  /* 0x0000001200077202 */ /* 0x002fe20000000f00 */
[----:B--2---:R-:W-:-:S04]  /*02a0*/  @!P0 FADD R3, R6, R9 ;  /* 0x0000000906038221 */ /* 0x004fc80000000000 */
[----:B----4-:R-:W1:Y:S01]  /*02b0*/  F2F.F64.F32 R10, R3 ;  /* 0x00000003000a7310 */ /* 0x010e620000201800 */
[----:B------:R2:W-:Y:S04]  /*02c0*/  @!P0 STG.E desc[UR36][R16.64], R3 ;  /* 0x0000000310008986 */ /* 0x0005e8000c101924 */
[----:B-1----:R2:W-:Y:S01]  /*02d0*/  STL.64 [R1+0x8], R10 ;  /* 0x0000080a01007387 */ /* 0x0025e20000100a00 */
[----:B0-----:R-:W-:-:S07]  /*02e0*/  MOV R6, R19 ;  /* 0x0000001300067202 */ /* 0x001fce0000000f00 */
[----:B------:R-:W-:-:S07]  /*02f0*/  LEPC R20, `(.L_x_1) ;  /* 0x000000001014794e */ /* 0x000fce0000000000 */
[----:B--2---:R-:W-:Y:S05]  /*0300*/  CALL.ABS.NOINC R12 ;  /* 0x000000000c007343 */ /* 0x004fea0003c00000 */
.L_x_1:
[----:B------:R-:W-:Y:S05]  /*0310*/  EXIT ;  /* 0x000000000000794d */ /* 0x000fea0003800000 */
.L_x_2:
[----:B------:R-:W-:-:S00]  /*0320*/  BRA `(.L_x_2) ;  /* 0xfffffffc00fc7947 */ /* 0x000fc0000383ffff */
[----:B------:R-:W-:-:S00]  /*0330*/  NOP ;  /* 0x0000000000007918 */ /* 0x000fc00000000000 */
        /* <DEDUP_REMOVED lines=12> */
.L_x_3:


//--------------------- .nv.global.init           --------------------------
	.section	.nv.global.init,"aw",@progbits
.nv.global.init:
	.type		$str$1,@object
	.size		$str$1,($str - $str$1)
$str$1:
        /*0000*/ 	.byte	0x3d, 0x3d, 0x3d, 0x3d, 0x3d, 0x3d, 0x3d, 0x3d, 0x3d, 0x3d, 0x3d, 0x3d, 0x3d, 0x3d, 0x20, 0x65
        /*0010*/ 	.byte	0x6e, 0x64, 0x20, 0x6f, 0x66, 0x20, 0x6b, 0x65, 0x72, 0x6e, 0x65, 0x6c, 0x3a, 0x20, 0x63, 0x5b
        /*0020*/ 	.byte	0x25, 0x64, 0x5d, 0x20, 0x3d, 0x20, 0x25, 0x66, 0x0a, 0x00
	.type		$str,@object
	.size		$str,(.L_0 - $str)
$str:
        /*002a*/ 	.byte	0x3d, 0x3d, 0x3d, 0x3d, 0x3d, 0x3d, 0x3d, 0x3d, 0x3d, 0x3d, 0x3d, 0x3d, 0x3d, 0x3d, 0x20, 0x62
        /*003a*/ 	.byte	0x65, 0x67, 0x69, 0x6e, 0x20, 0x6f, 0x66, 0x20, 0x6b, 0x65, 0x72, 0x6e, 0x65, 0x6c, 0x3a, 0x20
        /*004a*/ 	.byte	0x63, 0x5b, 0x25, 0x64, 0x5d, 0x20, 0x3d, 0x20, 0x25, 0x66, 0x0a, 0x00
.L_0:


//--------------------- .nv.shared.reserved.0     --------------------------
	.section	.nv.shared.reserved.0,"aw",@nobits
	.weak		__nv_reservedSMEM_offset_0_alias
	.size		__nv_reservedSMEM_offset_0_alias, 0, 64
	.other		__nv_reservedSMEM_offset_0_alias,@"STO_CUDA_RESERVED_SHARED STV_DEFAULT"
__nv_reservedSMEM_offset_0_alias:
	.zero		0
	.zero		64


//--------------------- .nv.constant0.add         --------------------------
	.section	.nv.constant0.add,"a",@progbits
	.sectionflags	@""
	.align	4
.nv.constant0.add:
	.zero		924


//--------------------- SYMBOLS --------------------------

	.type		.nv.reservedSmem.offset0,@object
	.size		.nv.reservedSmem.offset0,0x4
	.type		vprintf,@function
